	.headerflags	@"EF_CUDA_TEXMODE_UNIFIED EF_CUDA_64BIT_ADDRESS EF_CUDA_ACCELERATORS EF_CUDA_SM90 EF_CUDA_VIRTUAL_SM(EF_CUDA_SM90)"
	.elftype	@"ET_EXEC"


//--------------------- .nv.info                  --------------------------
	.section	.nv.info,"",@"SHT_CUDA_INFO"
	.align	4


	//----- nvinfo : EIATTR_REGCOUNT
	.align		4
        /*0000*/ 	.byte	0x04, 0x2f
        /*0002*/ 	.short	(.L_3 - .L_2)
	.align		4
.L_2:
        /*0004*/ 	.word	index@(triton_poi_fused__native_batch_norm_legit_no_training_add_2)
        /*0008*/ 	.word	0x00000020


	//----- nvinfo : EIATTR_MIN_STACK_SIZE
	.align		4
.L_3:
        /*000c*/ 	.byte	0x04, 0x12
        /*000e*/ 	.short	(.L_5 - .L_4)
	.align		4
.L_4:
        /*0010*/ 	.word	index@(triton_poi_fused__native_batch_norm_legit_no_training_add_2)
        /*0014*/ 	.word	0x00000000


	//----- nvinfo : EIATTR_FRAME_SIZE
	.align		4
.L_5:
        /*0018*/ 	.byte	0x04, 0x11
        /*001a*/ 	.short	(.L_7 - .L_6)
	.align		4
.L_6:
        /*001c*/ 	.word	index@(triton_poi_fused__native_batch_norm_legit_no_training_add_2)
        /*0020*/ 	.word	0x00000000


	//----- nvinfo : EIATTR_MIN_STACK_SIZE
	.align		4
.L_7:
        /*0024*/ 	.byte	0x04, 0x12
        /*0026*/ 	.short	(.L_9 - .L_8)
	.align		4
.L_8:
        /*0028*/ 	.word	index@(triton_poi_fused__native_batch_norm_legit_no_training_add_2)
        /*002c*/ 	.word	0x00000000
.L_9:


//--------------------- .nv.info.triton_poi_fused__native_batch_norm_legit_no_training_add_2 --------------------------
	.section	.nv.info.triton_poi_fused__native_batch_norm_legit_no_training_add_2,"",@"SHT_CUDA_INFO"
	.sectionflags	@""
	.align	4


	//----- nvinfo : EIATTR_CUDA_API_VERSION
	.align		4
        /*0000*/ 	.byte	0x04, 0x37
        /*0002*/ 	.short	(.L_11 - .L_10)
.L_10:
        /*0004*/ 	.word	0x0000007c


	//----- nvinfo : EIATTR_KPARAM_INFO
	.align		4
.L_11:
        /*0008*/ 	.byte	0x04, 0x17
        /*000a*/ 	.short	(.L_13 - .L_12)
.L_12:
        /*000c*/ 	.word	0x00000000
        /*0010*/ 	.short	0x0008
        /*0012*/ 	.short	0x003c
        /*0014*/ 	.byte	0x00, 0xf0, 0x11, 0x00


	//----- nvinfo : EIATTR_KPARAM_INFO
	.align		4
.L_13:
        /*0018*/ 	.byte	0x04, 0x17
        /*001a*/ 	.short	(.L_15 - .L_14)
.L_14:
        /*001c*/ 	.word	0x00000000
        /*0020*/ 	.short	0x0007
        /*0022*/ 	.short	0x0038
        /*0024*/ 	.byte	0x00, 0xf0, 0x11, 0x00


	//----- nvinfo : EIATTR_KPARAM_INFO
	.align		4
.L_15:
        /*0028*/ 	.byte	0x04, 0x17
        /*002a*/ 	.short	(.L_17 - .L_16)
.L_16:
        /*002c*/ 	.word	0x00000000
        /*0030*/ 	.short	0x0006
        /*0032*/ 	.short	0x0030
        /*0034*/ 	.byte	0x00, 0xf4, 0x21, 0x00


	//----- nvinfo : EIATTR_KPARAM_INFO
	.align		4
.L_17:
        /*0038*/ 	.byte	0x04, 0x17
        /*003a*/ 	.short	(.L_19 - .L_18)
.L_18:
        /*003c*/ 	.word	0x00000000
        /*0040*/ 	.short	0x0005
        /*0042*/ 	.short	0x0028
        /*0044*/ 	.byte	0x00, 0xf4, 0x21, 0x00


	//----- nvinfo : EIATTR_KPARAM_INFO
	.align		4
.L_19:
        /*0048*/ 	.byte	0x04, 0x17
        /*004a*/ 	.short	(.L_21 - .L_20)
.L_20:
        /*004c*/ 	.word	0x00000000
        /*0050*/ 	.short	0x0004
        /*0052*/ 	.short	0x0020
        /*0054*/ 	.byte	0x00, 0xf4, 0x21, 0x00


	//----- nvinfo : EIATTR_KPARAM_INFO
	.align		4
.L_21:
        /*0058*/ 	.byte	0x04, 0x17
        /*005a*/ 	.short	(.L_23 - .L_22)
.L_22:
        /*005c*/ 	.word	0x00000000
        /*0060*/ 	.short	0x0003
        /*0062*/ 	.short	0x0018
        /*0064*/ 	.byte	0x00, 0xf4, 0x21, 0x00


	//----- nvinfo : EIATTR_KPARAM_INFO
	.align		4
.L_23:
        /*0068*/ 	.byte	0x04, 0x17
        /*006a*/ 	.short	(.L_25 - .L_24)
.L_24:
        /*006c*/ 	.word	0x00000000
        /*0070*/ 	.short	0x0002
        /*0072*/ 	.short	0x0010
        /*0074*/ 	.byte	0x00, 0xf4, 0x21, 0x00


	//----- nvinfo : EIATTR_KPARAM_INFO
	.align		4
.L_25:
        /*0078*/ 	.byte	0x04, 0x17
        /*007a*/ 	.short	(.L_27 - .L_26)
.L_26:
        /*007c*/ 	.word	0x00000000
        /*0080*/ 	.short	0x0001
        /*0082*/ 	.short	0x0008
        /*0084*/ 	.byte	0x00, 0xf4, 0x21, 0x00


	//----- nvinfo : EIATTR_KPARAM_INFO
	.align		4
.L_27:
        /*0088*/ 	.byte	0x04, 0x17
        /*008a*/ 	.short	(.L_29 - .L_28)
.L_28:
        /*008c*/ 	.word	0x00000000
        /*0090*/ 	.short	0x0000
        /*0092*/ 	.short	0x0000
        /*0094*/ 	.byte	0x00, 0xf4, 0x21, 0x00


	//----- nvinfo : EIATTR_SPARSE_MMA_MASK
	.align		4
.L_29:
        /*0098*/ 	.byte	0x03, 0x50
        /*009a*/ 	.short	0x0000


	//----- nvinfo : EIATTR_MAXREG_COUNT
	.align		4
        /*009c*/ 	.byte	0x03, 0x1b
        /*009e*/ 	.short	0x00ff


	//----- nvinfo : EIATTR_EXIT_INSTR_OFFSETS
	.align		4
        /*00a0*/ 	.byte	0x04, 0x1c
        /*00a2*/ 	.short	(.L_31 - .L_30)


	//   ....[0]....
.L_30:
        /*00a4*/ 	.word	0x00000ac0


	//   ....[1]....
        /*00a8*/ 	.word	0x00000b70


	//----- nvinfo : EIATTR_REQNTID
	.align		4
.L_31:
        /*00ac*/ 	.byte	0x04, 0x10
        /*00ae*/ 	.short	(.L_33 - .L_32)
.L_32:
        /*00b0*/ 	.word	0x00000080
        /*00b4*/ 	.word	0x00000001
        /*00b8*/ 	.word	0x00000001


	//----- nvinfo : EIATTR_CBANK_PARAM_SIZE
	.align		4
.L_33:
        /*00bc*/ 	.byte	0x03, 0x19
        /*00be*/ 	.short	0x0040


	//----- nvinfo : EIATTR_PARAM_CBANK
	.align		4
        /*00c0*/ 	.byte	0x04, 0x0a
        /*00c2*/ 	.short	(.L_35 - .L_34)
	.align		4
.L_34:
        /*00c4*/ 	.word	index@(.nv.constant0.triton_poi_fused__native_batch_norm_legit_no_training_add_2)
        /*00c8*/ 	.short	0x0210
        /*00ca*/ 	.short	0x0040


	//----- nvinfo : EIATTR_SW_WAR
	.align		4
.L_35:
        /*00cc*/ 	.byte	0x04, 0x36
        /*00ce*/ 	.short	(.L_37 - .L_36)
.L_36:
        /*00d0*/ 	.word	0x00000008
.L_37:


//--------------------- .nv.callgraph             --------------------------
	.section	.nv.callgraph,"",@"SHT_CUDA_CALLGRAPH"
	.align	4
	.sectionentsize	8
	.align		4
        /*0000*/ 	.word	0x00000000
	.align		4
        /*0004*/ 	.word	0xffffffff
	.align		4
        /*0008*/ 	.word	0x00000000
	.align		4
        /*000c*/ 	.word	0xfffffffe
	.align		4
        /*0010*/ 	.word	0x00000000
	.align		4
        /*0014*/ 	.word	0xfffffffd
	.align		4
        /*0018*/ 	.word	0x00000000
	.align		4
        /*001c*/ 	.word	0xfffffffc


//--------------------- .nv.constant4             --------------------------
	.section	.nv.constant4,"a",@progbits
	.align	8
	.align		8
.nv.constant4:
        /*0000*/ 	.dword	_$_str
	.align		8
        /*0008*/ 	.dword	_$_str_$_2


//--------------------- .text.triton_poi_fused__native_batch_norm_legit_no_training_add_2 --------------------------
	.section	.text.triton_poi_fused__native_batch_norm_legit_no_training_add_2,"ax",@progbits
	.sectionflags	@"SHF_BARRIERS=1"
	.align	128
        .global         triton_poi_fused__native_batch_norm_legit_no_training_add_2
        .type           triton_poi_fused__native_batch_norm_legit_no_training_add_2,@function
        .size           triton_poi_fused__native_batch_norm_legit_no_training_add_2,(.L_x_1 - triton_poi_fused__native_batch_norm_legit_no_training_add_2)
        .other          triton_poi_fused__native_batch_norm_legit_no_training_add_2,@"STO_CUDA_ENTRY STV_DEFAULT"
triton_poi_fused__native_batch_norm_legit_no_training_add_2:
.text.triton_poi_fused__native_batch_norm_legit_no_training_add_2:
[----:B------:R-:W0:Y:S01]  /*0000*/  LDC R1, c[0x0][0x28] ;  /* 0x00000a00ff017b82 */ /* 0x000e220000000800 */
[----:B------:R-:W1:Y:S07]  /*0010*/  S2R R8, SR_CTAID.Y ;  /* 0x0000000000087919 */ /* 0x000e6e0000002600 */
[----:B------:R-:W2:Y:S01]  /*0020*/  LDC.64 R6, c[0x0][0x210] ;  /* 0x00008400ff067b82 */ /* 0x000ea20000000a00 */
[----:B------:R-:W-:Y:S01]  /*0030*/  HFMA2.MMA R21, -RZ, RZ, 0, 0 ;  /* 0x00000000ff157435 */ /* 0x000fe200000001ff */
[----:B------:R-:W-:Y:S01]  /*0040*/  ULDC.64 UR6, c[0x0][0x208] ;  /* 0x0000820000067ab9 */ /* 0x000fe20000000a00 */
[----:B------:R-:W3:Y:S01]  /*0050*/  S2R R18, SR_TID.X ;  /* 0x0000000000127919 */ /* 0x000ee20000002100 */
[----:B------:R-:W-:Y:S01]  /*0060*/  HFMA2.MMA R23, -RZ, RZ, 0, 0 ;  /* 0x00000000ff177435 */ /* 0x000fe200000001ff */
[----:B------:R-:W-:Y:S01]  /*0070*/  MOV R9, RZ ;  /* 0x000000ff00097202 */ /* 0x000fe20000000f00 */
[----:B------:R-:W4:Y:S01]  /*0080*/  S2R R0, SR_CTAID.X ;  /* 0x0000000000007919 */ /* 0x000f220000002500 */
[----:B-1----:R-:W-:-:S04]  /*0090*/  SHF.L.U32 R20, R8, 0xa, RZ ;  /* 0x0000000a08147819 */ /* 0x002fc800000006ff */
[----:B---3--:R-:W-:Y:S02]  /*00a0*/  LOP3.LUT R19, R20, 0x7f, R18, 0xf8, !PT ;  /* 0x0000007f14137812 */ /* 0x008fe400078ef812 */
[----:B----4-:R-:W-:-:S03]  /*00b0*/  ISETP.GE.AND P2, PT, R0, 0x60, PT ;  /* 0x000000600000780c */ /* 0x010fc60003f46270 */
[C---:B------:R-:W-:Y:S01]  /*00c0*/  IMAD R27, R19.reuse, 0x60, R0 ;  /* 0x00000060131b7824 */ /* 0x040fe200078e0200 */
[C---:B------:R-:W-:Y:S02]  /*00d0*/  LOP3.LUT R11, R19.reuse, 0x100, RZ, 0xfc, !PT ;  /* 0x00000100130b7812 */ /* 0x040fe400078efcff */
[----:B------:R-:W-:Y:S01]  /*00e0*/  LOP3.LUT R13, R19, 0x180, RZ, 0xfc, !PT ;  /* 0x00000180130d7812 */ /* 0x000fe200078efcff */
[----:B--2---:R-:W-:Y:S01]  /*00f0*/  IMAD.WIDE R2, R27, 0x4, R6 ;  /* 0x000000041b027825 */ /* 0x004fe200078e0206 */
[C---:B------:R-:W-:Y:S02]  /*0100*/  LOP3.LUT R15, R19.reuse, 0x200, RZ, 0xfc, !PT ;  /* 0x00000200130f7812 */ /* 0x040fe400078efcff */
[----:B------:R-:W-:Y:S01]  /*0110*/  LOP3.LUT R17, R19, 0x280, RZ, 0xfc, !PT ;  /* 0x0000028013117812 */ /* 0x000fe200078efcff */
[--C-:B------:R-:W-:Y:S02]  /*0120*/  IMAD R11, R11, 0x60, R0.reuse ;  /* 0x000000600b0b7824 */ /* 0x100fe400078e0200 */
[--C-:B------:R-:W-:Y:S01]  /*0130*/  IMAD R25, R13, 0x60, R0.reuse ;  /* 0x000000600d197824 */ /* 0x100fe200078e0200 */
[----:B------:R1:W2:Y:S01]  /*0140*/  @!P2 LDG.E.EL R21, desc[UR6][R2.64] ;  /* 0x000000060215a981 */ /* 0x0002a2000c2e1900 */
[----:B------:R-:W-:Y:S01]  /*0150*/  IMAD R15, R15, 0x60, R0 ;  /* 0x000000600f0f7824 */ /* 0x000fe200078e0200 */
[----:B------:R-:W-:Y:S01]  /*0160*/  CS2R R4, SRZ ;  /* 0x0000000000047805 */ /* 0x000fe2000001ff00 */
[----:B------:R-:W-:-:S02]  /*0170*/  IMAD.WIDE R12, R11, 0x4, R6 ;  /* 0x000000040b0c7825 */ /* 0x000fc400078e0206 */
[----:B------:R-:W3:Y:S02]  /*0180*/  LDC.64 R10, c[0x0][0x238] ;  /* 0x00008e00ff0a7b82 */ /* 0x000ee40000000a00 */
[----:B------:R-:W-:Y:S01]  /*0190*/  IMAD R29, R17, 0x60, R0 ;  /* 0x00000060111d7824 */ /* 0x000fe200078e0200 */
[----:B------:R4:W5:Y:S01]  /*01a0*/  @!P2 LDG.E.EL R9, desc[UR6][R12.64] ;  /* 0x000000060c09a981 */ /* 0x000962000c2e1900 */
[----:B------:R-:W-:Y:S01]  /*01b0*/  IMAD.WIDE R16, R25, 0x4, R6 ;  /* 0x0000000419107825 */ /* 0x000fe200078e0206 */
[----:B-1----:R-:W-:-:S03]  /*01c0*/  LOP3.LUT R2, R19, 0x300, RZ, 0xfc, !PT ;  /* 0x0000030013027812 */ /* 0x002fc600078efcff */
[--C-:B------:R-:W-:Y:S01]  /*01d0*/  IMAD.WIDE R24, R15, 0x4, R6.reuse ;  /* 0x000000040f187825 */ /* 0x100fe200078e0206 */
[----:B------:R-:W-:Y:S01]  /*01e0*/  LOP3.LUT R22, R19, 0x380, RZ, 0xfc, !PT ;  /* 0x0000038013167812 */ /* 0x000fe200078efcff */
[----:B------:R1:W2:Y:S02]  /*01f0*/  @!P2 LDG.E.EL R23, desc[UR6][R16.64] ;  /* 0x000000061017a981 */ /* 0x0002a4000c2e1900 */
[----:B------:R-:W-:Y:S01]  /*0200*/  IMAD.WIDE R14, R29, 0x4, R6 ;  /* 0x000000041d0e7825 */ /* 0x000fe200078e0206 */
[----:B------:R-:W-:Y:S01]  /*0210*/  LOP3.LUT R29, R19, 0x80, RZ, 0xfc, !PT ;  /* 0x00000080131d7812 */ /* 0x000fe200078efcff */
[----:B------:R-:W2:Y:S02]  /*0220*/  @!P2 LDG.E.EL R5, desc[UR6][R24.64] ;  /* 0x000000061805a981 */ /* 0x000ea4000c2e1900 */
[--C-:B------:R-:W-:Y:S01]  /*0230*/  IMAD R26, R2, 0x60, R0.reuse ;  /* 0x00000060021a7824 */ /* 0x100fe200078e0200 */
[----:B------:R-:W-:Y:S01]  /*0240*/  CS2R R2, SRZ ;  /* 0x0000000000027805 */ /* 0x000fe2000001ff00 */
[----:B------:R-:W-:Y:S01]  /*0250*/  IMAD R29, R29, 0x60, R0 ;  /* 0x000000601d1d7824 */ /* 0x000fe200078e0200 */
[----:B------:R1:W2:Y:S01]  /*0260*/  @!P2 LDG.E.EL R4, desc[UR6][R14.64] ;  /* 0x000000060e04a981 */ /* 0x0002a2000c2e1900 */
[----:B----4-:R-:W-:Y:S01]  /*0270*/  IMAD.WIDE R12, R26, 0x4, R6 ;  /* 0x000000041a0c7825 */ /* 0x010fe200078e0206 */
[----:B-1----:R-:W-:-:S02]  /*0280*/  LOP3.LUT R16, R20, 0x7f, R18, 0xf8, !PT ;  /* 0x0000007f14107812 */ /* 0x002fc400078ef812 */
[----:B------:R-:W-:Y:S01]  /*0290*/  MOV R19, RZ ;  /* 0x000000ff00137202 */ /* 0x000fe20000000f00 */
[----:B------:R-:W-:Y:S01]  /*02a0*/  IMAD R17, R22, 0x60, R0 ;  /* 0x0000006016117824 */ /* 0x000fe200078e0200 */
[----:B------:R1:W4:Y:S01]  /*02b0*/  @!P2 LDG.E.EL R3, desc[UR6][R12.64] ;  /* 0x000000060c03a981 */ /* 0x000322000c2e1900 */
[----:B0-----:R-:W-:Y:S01]  /*02c0*/  IMAD.WIDE R14, R29, 0x4, R6 ;  /* 0x000000041d0e7825 */ /* 0x001fe200078e0206 */
[----:B-1----:R-:W-:-:S03]  /*02d0*/  LOP3.LUT R13, R16, 0x180, RZ, 0xfc, !PT ;  /* 0x00000180100d7812 */ /* 0x002fc600078efcff */
[----:B------:R-:W-:Y:S01]  /*02e0*/  IMAD.WIDE R6, R17, 0x4, R6 ;  /* 0x0000000411067825 */ /* 0x000fe200078e0206 */
[----:B------:R0:W2:Y:S01]  /*02f0*/  @!P2 LDG.E.EL R19, desc[UR6][R14.64] ;  /* 0x000000060e13a981 */ /* 0x0000a2000c2e1900 */
[----:B------:R-:W-:Y:S02]  /*0300*/  CS2R R24, SRZ ;  /* 0x0000000000187805 */ /* 0x000fe4000001ff00 */
[----:B------:R-:W-:Y:S01]  /*0310*/  LOP3.LUT R20, R16, 0x100, RZ, 0xfc, !PT ;  /* 0x0000010010147812 */ /* 0x000fe200078efcff */
[----:B------:R3:W2:Y:S01]  /*0320*/  @!P2 LDG.E.EL R2, desc[UR6][R6.64] ;  /* 0x000000060602a981 */ /* 0x0006a2000c2e1900 */
[----:B0-----:R-:W-:Y:S02]  /*0330*/  IMAD R15, R13, 0x60, R0 ;  /* 0x000000600d0f7824 */ /* 0x001fe400078e0200 */
[----:B------:R-:W0:Y:S01]  /*0340*/  LDC.64 R12, c[0x0][0x220] ;  /* 0x00008800ff0c7b82 */ /* 0x000e220000000a00 */
[----:B---3--:R-:W-:Y:S01]  /*0350*/  IMAD.WIDE R6, R27, 0x4, R10 ;  /* 0x000000041b067825 */ /* 0x008fe200078e020a */
[----:B------:R-:W-:-:S03]  /*0360*/  HFMA2.MMA R22, -RZ, RZ, 0, 0 ;  /* 0x00000000ff167435 */ /* 0x000fc600000001ff */
[----:B------:R-:W-:Y:S01]  /*0370*/  IMAD R20, R20, 0x60, R0 ;  /* 0x0000006014147824 */ /* 0x000fe200078e0200 */
[----:B------:R1:W3:Y:S01]  /*0380*/  @!P2 LDG.E.EL R25, desc[UR6][R6.64] ;  /* 0x000000060619a981 */ /* 0x0002e2000c2e1900 */
[----:B------:R-:W-:-:S04]  /*0390*/  IMAD.WIDE R28, R29, 0x4, R10 ;  /* 0x000000041d1c7825 */ /* 0x000fc800078e020a */
[----:B------:R-:W-:Y:S01]  /*03a0*/  IMAD.WIDE R26, R20, 0x4, R10 ;  /* 0x00000004141a7825 */ /* 0x000fe200078e020a */
[----:B------:R1:W2:Y:S02]  /*03b0*/  @!P2 LDG.E.EL R24, desc[UR6][R28.64] ;  /* 0x000000061c18a981 */ /* 0x0002a4000c2e1900 */
[----:B-1----:R-:W-:Y:S01]  /*03c0*/  LOP3.LUT R7, R16, 0x200, RZ, 0xfc, !PT ;  /* 0x0000020010077812 */ /* 0x002fe200078efcff */
[----:B------:R-:W-:Y:S01]  /*03d0*/  HFMA2.MMA R6, -RZ, RZ, 0, 0 ;  /* 0x00000000ff067435 */ /* 0x000fe200000001ff */
[----:B------:R1:W2:Y:S03]  /*03e0*/  @!P2 LDG.E.EL R22, desc[UR6][R26.64] ;  /* 0x000000061a16a981 */ /* 0x0002a6000c2e1900 */
[----:B------:R-:W-:-:S04]  /*03f0*/  IMAD R7, R7, 0x60, R0 ;  /* 0x0000006007077824 */ /* 0x000fc800078e0200 */
[----:B------:R-:W-:Y:S01]  /*0400*/  IMAD.WIDE R28, R7, 0x4, R10 ;  /* 0x00000004071c7825 */ /* 0x000fe200078e020a */
[----:B-1----:R-:W-:-:S04]  /*0410*/  HFMA2.MMA R26, -RZ, RZ, 0, 0 ;  /* 0x00000000ff1a7435 */ /* 0x002fc800000001ff */
[----:B------:R0:W2:Y:S01]  /*0420*/  @!P2 LDG.E.EL R6, desc[UR6][R28.64] ;  /* 0x000000061c06a981 */ /* 0x0000a2000c2e1900 */
[----:B------:R-:W-:Y:S01]  /*0430*/  MOV R20, RZ ;  /* 0x000000ff00147202 */ /* 0x000fe20000000f00 */
[----:B0-----:R-:W-:-:S05]  /*0440*/  IMAD.WIDE R28, R0, 0x4, R12 ;  /* 0x00000004001c7825 */ /* 0x001fca00078e020c */
[----:B------:R0:W2:Y:S01]  /*0450*/  @!P2 LDG.E.EL R26, desc[UR6][R28.64] ;  /* 0x000000061c1aa981 */ /* 0x0000a2000c2e1900 */
[----:B------:R-:W-:-:S05]  /*0460*/  IMAD.WIDE R14, R15, 0x4, R10 ;  /* 0x000000040f0e7825 */ /* 0x000fca00078e020a */
[----:B------:R1:W3:Y:S01]  /*0470*/  @!P2 LDG.E.EL R20, desc[UR6][R14.64] ;  /* 0x000000060e14a981 */ /* 0x0002e2000c2e1900 */
[----:B------:R-:W-:Y:S02]  /*0480*/  MOV R7, RZ ;  /* 0x000000ff00077202 */ /* 0x000fe40000000f00 */
[----:B------:R-:W-:Y:S01]  /*0490*/  CS2R R12, SRZ ;  /* 0x00000000000c7805 */ /* 0x000fe2000001ff00 */
[----:B0-----:R-:W0:Y:S01]  /*04a0*/  LDC.64 R28, c[0x0][0x218] ;  /* 0x00008600ff1c7b82 */ /* 0x001e220000000a00 */
[----:B-1----:R-:W-:-:S05]  /*04b0*/  LOP3.LUT R15, R16, 0x280, RZ, 0xfc, !PT ;  /* 0x00000280100f7812 */ /* 0x002fca00078efcff */
[----:B------:R-:W-:-:S04]  /*04c0*/  IMAD R27, R15, 0x60, R0 ;  /* 0x000000600f1b7824 */ /* 0x000fc800078e0200 */
[----:B------:R-:W-:Y:S01]  /*04d0*/  IMAD.WIDE R14, R27, 0x4, R10 ;  /* 0x000000041b0e7825 */ /* 0x000fe200078e020a */
[----:B------:R-:W-:-:S04]  /*04e0*/  LOP3.LUT R27, R16, 0x300, RZ, 0xfc, !PT ;  /* 0x00000300101b7812 */ /* 0x000fc800078efcff */
[----:B------:R1:W3:Y:S01]  /*04f0*/  @!P2 LDG.E.EL R7, desc[UR6][R14.64] ;  /* 0x000000060e07a981 */ /* 0x0002e2000c2e1900 */
[----:B------:R-:W-:-:S04]  /*0500*/  IMAD R27, R27, 0x60, R0 ;  /* 0x000000601b1b7824 */ /* 0x000fc800078e0200 */
[----:B-1----:R-:W-:-:S04]  /*0510*/  IMAD.WIDE R14, R27, 0x4, R10 ;  /* 0x000000041b0e7825 */ /* 0x002fc800078e020a */
[----:B------:R-:W-:Y:S01]  /*0520*/  IMAD.WIDE R10, R17, 0x4, R10 ;  /* 0x00000004110a7825 */ /* 0x000fe200078e020a */
[----:B------:R-:W3:Y:S01]  /*0530*/  @!P2 LDG.E.EL R12, desc[UR6][R14.64] ;  /* 0x000000060e0ca981 */ /* 0x000ee2000c2e1900 */
[----:B------:R-:W1:Y:S03]  /*0540*/  LDC.64 R16, c[0x0][0x228] ;  /* 0x00008a00ff107b82 */ /* 0x000e660000000a00 */
[----:B------:R0:W3:Y:S05]  /*0550*/  @!P2 LDG.E.EL R13, desc[UR6][R10.64] ;  /* 0x000000060a0da981 */ /* 0x0000ea000c2e1900 */
[----:B0-----:R-:W0:Y:S01]  /*0560*/  LDC.64 R10, c[0x0][0x230] ;  /* 0x00008c00ff0a7b82 */ /* 0x001e220000000a00 */
[----:B------:R-:W-:Y:S01]  /*0570*/  CS2R R14, SRZ ;  /* 0x00000000000e7805 */ /* 0x000fe2000001ff00 */
[----:B------:R-:W-:Y:S01]  /*0580*/  IMAD.WIDE R28, R0, 0x4, R28 ;  /* 0x00000004001c7825 */ /* 0x000fe200078e021c */
[----:B------:R-:W-:-:S04]  /*0590*/  MOV R27, RZ ;  /* 0x000000ff001b7202 */ /* 0x000fc80000000f00 */
[----:B------:R0:W3:Y:S01]  /*05a0*/  @!P2 LDG.E.EL R14, desc[UR6][R28.64] ;  /* 0x000000061c0ea981 */ /* 0x0000e2000c2e1900 */
[----:B-1----:R-:W-:-:S05]  /*05b0*/  IMAD.WIDE R16, R0, 0x4, R16 ;  /* 0x0000000400107825 */ /* 0x002fca00078e0210 */
[----:B------:R1:W4:Y:S01]  /*05c0*/  @!P2 LDG.E.EL R15, desc[UR6][R16.64] ;  /* 0x00000006100fa981 */ /* 0x000322000c2e1900 */
[----:B0-----:R-:W-:-:S05]  /*05d0*/  IMAD.WIDE R10, R0, 0x4, R10 ;  /* 0x00000004000a7825 */ /* 0x001fca00078e020a */
[----:B------:R0:W4:Y:S01]  /*05e0*/  @!P2 LDG.E.EL R27, desc[UR6][R10.64] ;  /* 0x000000060a1ba981 */ /* 0x000122000c2e1900 */
[----:B------:R-:W-:Y:S01]  /*05f0*/  HFMA2.MMA R29, -RZ, RZ, 1.625, 0 ;  /* 0x3e800000ff1d7435 */ /* 0x000fe200000001ff */
[----:B-1----:R-:W1:Y:S01]  /*0600*/  S2R R17, SR_TID.X ;  /* 0x0000000000117919 */ /* 0x002e620000002100 */
[----:B------:R-:W0:Y:S01]  /*0610*/  S2UR UR5, SR_CgaCtaId ;  /* 0x00000000000579c3 */ /* 0x000e220000008800 */
[----:B------:R-:W-:Y:S02]  /*0620*/  UMOV UR4, 0x400 ;  /* 0x0000040000047882 */ /* 0x000fe40000000000 */
[----:B0-----:R-:W-:Y:S01]  /*0630*/  UPRMT UR4, UR5, 0x654, UR4 ;  /* 0x0000065405047896 */ /* 0x001fe20008000004 */
[----:B-1----:R-:W-:Y:S01]  /*0640*/  LOP3.LUT R17, R17, 0x7f, RZ, 0xc0, !PT ;  /* 0x0000007f11117812 */ /* 0x002fe200078ec0ff */
[----:B--2---:R-:W-:-:S04]  /*0650*/  FADD R26, R26, 9.9999997473787516356e-06 ;  /* 0x3727c5ac1a1a7421 */ /* 0x004fc80000000000 */
[----:B------:R-:W0:Y:S02]  /*0660*/  MUFU.SQRT R28, R26 ;  /* 0x0000001a001c7308 */ /* 0x000e240000002000 */
[C---:B0-----:R-:W-:Y:S02]  /*0670*/  FSETP.GT.AND P0, PT, R28.reuse, 8.50705917302346158658e+37, PT ;  /* 0x7e8000001c00780b */ /* 0x041fe40003f04000 */
[----:B------:R-:W-:-:S11]  /*0680*/  FSETP.GEU.AND P1, PT, R28, 1.175494350822287508e-38, PT ;  /* 0x008000001c00780b */ /* 0x000fd60003f2e000 */
[----:B------:R-:W-:-:S04]  /*0690*/  @P0 FMUL R28, R28, 0.25 ;  /* 0x3e8000001c1c0820 */ /* 0x000fc80000400000 */
[----:B------:R-:W-:-:S06]  /*06a0*/  @!P1 FMUL R28, R28, 16777216 ;  /* 0x4b8000001c1c9820 */ /* 0x000fcc0000400000 */
[----:B------:R-:W0:Y:S01]  /*06b0*/  MUFU.RCP R28, R28 ;  /* 0x0000001c001c7308 */ /* 0x000e220000001000 */
[----:B------:R-:W-:-:S05]  /*06c0*/  FSEL R29, R29, 1, P0 ;  /* 0x3f8000001d1d7808 */ /* 0x000fca0000000000 */
[----:B------:R-:W-:-:S04]  /*06d0*/  @!P1 FMUL R29, R29, 16777216 ;  /* 0x4b8000001d1d9820 */ /* 0x000fc80000400000 */
[----:B0-----:R-:W-:Y:S01]  /*06e0*/  FMUL R26, R28, R29 ;  /* 0x0000001d1c1a7220 */ /* 0x001fe20000400000 */
[----:B---3--:R-:W-:-:S04]  /*06f0*/  FADD R21, -R14, R21 ;  /* 0x000000150e157221 */ /* 0x008fc80000000100 */
[----:B------:R-:W-:Y:S01]  /*0700*/  FMUL R10, R21, R26 ;  /* 0x0000001a150a7220 */ /* 0x000fe20000400000 */
[C---:B------:R-:W-:Y:S01]  /*0710*/  FADD R19, -R14.reuse, R19 ;  /* 0x000000130e137221 */ /* 0x040fe20000000100 */
[C---:B-----5:R-:W-:Y:S01]  /*0720*/  FADD R9, -R14.reuse, R9 ;  /* 0x000000090e097221 */ /* 0x060fe20000000100 */
[----:B------:R-:W-:-:S03]  /*0730*/  FADD R23, -R14, R23 ;  /* 0x000000170e177221 */ /* 0x000fc60000000100 */
[----:B------:R-:W-:Y:S01]  /*0740*/  FMUL R28, R9, R26 ;  /* 0x0000001a091c7220 */ /* 0x000fe20000400000 */
[----:B----4-:R-:W-:-:S04]  /*0750*/  FFMA R10, R10, R15, R27 ;  /* 0x0000000f0a0a7223 */ /* 0x010fc8000000001b */
[----:B------:R-:W-:Y:S01]  /*0760*/  FADD R16, R10, R25 ;  /* 0x000000190a107221 */ /* 0x000fe20000000000 */
[----:B------:R-:W-:-:S04]  /*0770*/  FMUL R10, R19, R26 ;  /* 0x0000001a130a7220 */ /* 0x000fc80000400000 */
[-CC-:B------:R-:W-:Y:S01]  /*0780*/  FFMA R9, R10, R15.reuse, R27.reuse ;  /* 0x0000000f0a097223 */ /* 0x180fe2000000001b */
[----:B------:R-:W-:Y:S01]  /*0790*/  FMUL R10, R23, R26 ;  /* 0x0000001a170a7220 */ /* 0x000fe20000400000 */
[-CC-:B------:R-:W-:Y:S02]  /*07a0*/  FFMA R11, R28, R15.reuse, R27.reuse ;  /* 0x0000000f1c0b7223 */ /* 0x180fe4000000001b */
[----:B------:R-:W-:Y:S01]  /*07b0*/  FADD R24, R9, R24 ;  /* 0x0000001809187221 */ /* 0x000fe20000000000 */
[----:B------:R-:W-:Y:S01]  /*07c0*/  FFMA R9, R10, R15, R27 ;  /* 0x0000000f0a097223 */ /* 0x000fe2000000001b */
[----:B------:R-:W-:Y:S01]  /*07d0*/  FADD R28, R11, R22 ;  /* 0x000000160b1c7221 */ /* 0x000fe20000000000 */
[----:B------:R-:W-:Y:S02]  /*07e0*/  LEA R21, R17, UR4, 0x2 ;  /* 0x0000000411157c11 */ /* 0x000fe4000f8e10ff */
[----:B------:R-:W-:-:S03]  /*07f0*/  FADD R10, R9, R20 ;  /* 0x00000014090a7221 */ /* 0x000fc60000000000 */
[----:B------:R0:W-:Y:S04]  /*0800*/  STS [R21], R16 ;  /* 0x0000001015007388 */ /* 0x0001e80000000800 */
[----:B------:R1:W-:Y:S04]  /*0810*/  STS [R21+0x200], R24 ;  /* 0x0002001815007388 */ /* 0x0003e80000000800 */
[----:B------:R-:W-:Y:S04]  /*0820*/  STS [R21+0x400], R28 ;  /* 0x0004001c15007388 */ /* 0x000fe80000000800 */
[----:B------:R-:W-:Y:S01]  /*0830*/  STS [R21+0x600], R10 ;  /* 0x0006000a15007388 */ /* 0x000fe20000000800 */
[----:B------:R-:W-:-:S02]  /*0840*/  SHF.L.U32 R19, R18, 0x2, RZ ;  /* 0x0000000212137819 */ /* 0x000fc400000006ff */
[----:B------:R-:W-:Y:S02]  /*0850*/  SHF.L.U32 R18, R8, 0xa, RZ ;  /* 0x0000000a08127819 */ /* 0x000fe400000006ff */
[----:B------:R-:W-:Y:S02]  /*0860*/  SHF.R.S32.HI R20, RZ, 0x15, R8 ;  /* 0x00000015ff147819 */ /* 0x000fe40000011408 */
[----:B------:R-:W-:Y:S02]  /*0870*/  LOP3.LUT R19, R19, 0x1fc, RZ, 0xc0, !PT ;  /* 0x000001fc13137812 */ /* 0x000fe400078ec0ff */
[----:B------:R-:W-:Y:S02]  /*0880*/  SGXT R20, R20, 0x1 ;  /* 0x000000011414781a */ /* 0x000fe40000000200 */
[C---:B------:R-:W-:Y:S02]  /*0890*/  LOP3.LUT R17, R19.reuse, R18, RZ, 0xfc, !PT ;  /* 0x0000001213117212 */ /* 0x040fe400078efcff */
[----:B------:R-:W-:Y:S01]  /*08a0*/  LEA R22, R19, UR4, 0x2 ;  /* 0x0000000413167c11 */ /* 0x000fe2000f8e10ff */
[----:B------:R-:W-:Y:S01]  /*08b0*/  BAR.SYNC.DEFER_BLOCKING 0x0 ;  /* 0x0000000000007b1d */ /* 0x000fe20000010000 */
[----:B------:R-:W-:-:S04]  /*08c0*/  LEA.HI R23, R20, R17, RZ, 0xc ;  /* 0x0000001114177211 */ /* 0x000fc800078f60ff */
[----:B------:R-:W-:-:S04]  /*08d0*/  LOP3.LUT R25, R23, 0xfffff000, RZ, 0xc0, !PT ;  /* 0xfffff00017197812 */ /* 0x000fc800078ec0ff */
[----:B------:R-:W-:Y:S01]  /*08e0*/  IADD3 R25, R17, -R25, RZ ;  /* 0x8000001911197210 */ /* 0x000fe20007ffe0ff */
[C---:B------:R-:W-:Y:S01]  /*08f0*/  FADD R29, -R14.reuse, R5 ;  /* 0x000000050e1d7221 */ /* 0x040fe20000000100 */
[----:B------:R-:W-:Y:S01]  /*0900*/  FADD R5, -R14, R3 ;  /* 0x000000030e057221 */ /* 0x000fe20000000100 */
[----:B0-----:R-:W0:Y:S01]  /*0910*/  LDC.64 R16, c[0x0][0x240] ;  /* 0x00009000ff107b82 */ /* 0x001e220000000a00 */
[----:B-1----:R-:W-:Y:S01]  /*0920*/  LEA R24, R0, R25, 0xc ;  /* 0x0000001900187211 */ /* 0x002fe200078e60ff */
[C---:B------:R-:W-:Y:S01]  /*0930*/  FADD R25, -R14.reuse, R4 ;  /* 0x000000040e197221 */ /* 0x040fe20000000100 */
[----:B------:R-:W-:Y:S01]  /*0940*/  FADD R3, -R14, R2 ;  /* 0x000000020e037221 */ /* 0x000fe20000000100 */
[----:B------:R-:W1:Y:S01]  /*0950*/  LDS.128 R8, [R22] ;  /* 0x0000000016087984 */ /* 0x000e620000000c00 */
[-C--:B------:R-:W-:Y:S01]  /*0960*/  FMUL R2, R29, R26.reuse ;  /* 0x0000001a1d027220 */ /* 0x080fe20000400000 */
[-C--:B------:R-:W-:Y:S01]  /*0970*/  FMUL R4, R25, R26.reuse ;  /* 0x0000001a19047220 */ /* 0x080fe20000400000 */
[-C--:B------:R-:W-:Y:S01]  /*0980*/  FMUL R14, R5, R26.reuse ;  /* 0x0000001a050e7220 */ /* 0x080fe20000400000 */
[----:B------:R-:W-:Y:S01]  /*0990*/  FMUL R26, R3, R26 ;  /* 0x0000001a031a7220 */ /* 0x000fe20000400000 */
[-CC-:B------:R-:W-:Y:S01]  /*09a0*/  FFMA R3, R2, R15.reuse, R27.reuse ;  /* 0x0000000f02037223 */ /* 0x180fe2000000001b */
[-CC-:B------:R-:W-:Y:S01]  /*09b0*/  FFMA R4, R4, R15.reuse, R27.reuse ;  /* 0x0000000f04047223 */ /* 0x180fe2000000001b */
[-CC-:B------:R-:W-:Y:S01]  /*09c0*/  FFMA R5, R14, R15.reuse, R27.reuse ;  /* 0x0000000f0e057223 */ /* 0x180fe2000000001b */
[----:B------:R-:W-:Y:S01]  /*09d0*/  FFMA R26, R26, R15, R27 ;  /* 0x0000000f1a1a7223 */ /* 0x000fe2000000001b */
[----:B------:R-:W-:Y:S01]  /*09e0*/  FADD R6, R3, R6 ;  /* 0x0000000603067221 */ /* 0x000fe20000000000 */
[----:B------:R-:W-:Y:S01]  /*09f0*/  BAR.SYNC.DEFER_BLOCKING 0x0 ;  /* 0x0000000000007b1d */ /* 0x000fe20000010000 */
[----:B------:R-:W-:Y:S01]  /*0a00*/  FADD R4, R4, R7 ;  /* 0x0000000704047221 */ /* 0x000fe20000000000 */
[----:B------:R-:W-:Y:S01]  /*0a10*/  FADD R12, R5, R12 ;  /* 0x0000000c050c7221 */ /* 0x000fe20000000000 */
[----:B------:R-:W-:Y:S01]  /*0a20*/  FADD R26, R26, R13 ;  /* 0x0000000d1a1a7221 */ /* 0x000fe20000000000 */
[----:B------:R-:W-:-:S02]  /*0a30*/  SHF.R.S32.HI R23, RZ, 0xc, R23 ;  /* 0x0000000cff177819 */ /* 0x000fc40000011417 */
[----:B------:R2:W-:Y:S04]  /*0a40*/  STS [R21], R6 ;  /* 0x0000000615007388 */ /* 0x0005e80000000800 */
[----:B------:R2:W-:Y:S04]  /*0a50*/  STS [R21+0x200], R4 ;  /* 0x0002000415007388 */ /* 0x0005e80000000800 */
[----:B------:R2:W-:Y:S04]  /*0a60*/  STS [R21+0x400], R12 ;  /* 0x0004000c15007388 */ /* 0x0005e80000000800 */
[----:B------:R2:W-:Y:S01]  /*0a70*/  STS [R21+0x600], R26 ;  /* 0x0006001a15007388 */ /* 0x0005e20000000800 */
[----:B------:R-:W-:-:S04]  /*0a80*/  IMAD R23, R23, 0x60000, R24 ;  /* 0x0006000017177824 */ /* 0x000fc800078e0218 */
[----:B0-----:R-:W-:Y:S01]  /*0a90*/  IMAD.WIDE R2, R23, 0x4, R16 ;  /* 0x0000000417027825 */ /* 0x001fe200078e0210 */
[----:B------:R-:W-:Y:S06]  /*0aa0*/  BAR.SYNC.DEFER_BLOCKING 0x0 ;  /* 0x0000000000007b1d */ /* 0x000fec0000010000 */
[----:B-1----:R2:W-:Y:S01]  /*0ab0*/  @!P2 STG.E.128 desc[UR6][R2.64], R8 ;  /* 0x000000080200a986 */ /* 0x0025e2000c101d06 */
[----:B------:R-:W-:Y:S05]  /*0ac0*/  @P2 EXIT ;  /* 0x000000000000294d */ /* 0x000fea0003800000 */
[----:B--2---:R-:W0:Y:S01]  /*0ad0*/  LDS.128 R4, [R22] ;  /* 0x0000000016047984 */ /* 0x004e220000000c00 */
[----:B------:R-:W-:-:S04]  /*0ae0*/  LOP3.LUT R19, R19, 0x200, R18, 0xfe, !PT ;  /* 0x0000020013137812 */ /* 0x000fc800078efe12 */
[----:B------:R-:W-:-:S04]  /*0af0*/  LEA.HI R20, R20, R19, RZ, 0xc ;  /* 0x0000001314147211 */ /* 0x000fc800078f60ff */
[----:B------:R-:W-:Y:S02]  /*0b00*/  LOP3.LUT R2, R20, 0xfffff000, RZ, 0xc0, !PT ;  /* 0xfffff00014027812 */ /* 0x000fe400078ec0ff */
[----:B------:R-:W-:Y:S02]  /*0b10*/  SHF.R.S32.HI R20, RZ, 0xc, R20 ;  /* 0x0000000cff147819 */ /* 0x000fe40000011414 */
[----:B------:R-:W-:-:S04]  /*0b20*/  IADD3 R19, R19, -R2, RZ ;  /* 0x8000000213137210 */ /* 0x000fc80007ffe0ff */
[----:B------:R-:W-:-:S05]  /*0b30*/  LEA R19, R0, R19, 0xc ;  /* 0x0000001300137211 */ /* 0x000fca00078e60ff */
[----:B------:R-:W-:-:S04]  /*0b40*/  IMAD R19, R20, 0x60000, R19 ;  /* 0x0006000014137824 */ /* 0x000fc800078e0213 */
[----:B------:R-:W-:-:S05]  /*0b50*/  IMAD.WIDE R16, R19, 0x4, R16 ;  /* 0x0000000413107825 */ /* 0x000fca00078e0210 */
[----:B0-----:R-:W-:Y:S01]  /*0b60*/  STG.E.128 desc[UR6][R16.64], R4 ;  /* 0x0000000410007986 */ /* 0x001fe2000c101d06 */
[----:B------:R-:W-:Y:S05]  /*0b70*/  EXIT ;  /* 0x000000000000794d */ /* 0x000fea0003800000 */
.L_x_0:
[----:B------:R-:W-:-:S00]  /*0b80*/  BRA `(.L_x_0) ;  /* 0xfffffffc00fc7947 */ /* 0x000fc0000383ffff */
[----:B------:R-:W-:-:S00]  /*0b90*/  NOP ;  /* 0x0000000000007918 */ /* 0x000fc00000000000 */
        /* <DEDUP_REMOVED lines=14> */
.L_x_1:


//--------------------- .nv.global.init           --------------------------
	.section	.nv.global.init,"aw",@progbits
.nv.global.init:
	.type		_$_str,@object
	.size		_$_str,(_$_str_$_2 - _$_str)
_$_str:
        /*0000*/ 	.byte	0x5f, 0x5f, 0x43, 0x55, 0x44, 0x41, 0x5f, 0x46, 0x54, 0x5a, 0x00
	.type		_$_str_$_2,@object
	.size		_$_str_$_2,(.L_1 - _$_str_$_2)
_$_str_$_2:
        /*000b*/ 	.byte	0x5f, 0x5f, 0x43, 0x55, 0x44, 0x41, 0x5f, 0x50, 0x52, 0x45, 0x43, 0x5f, 0x53, 0x51, 0x52, 0x54
        /*001b*/ 	.byte	0x00
.L_1:


//--------------------- .nv.shared.triton_poi_fused__native_batch_norm_legit_no_training_add_2 --------------------------
	.section	.nv.shared.triton_poi_fused__native_batch_norm_legit_no_training_add_2,"aw",@nobits
	.sectionflags	@""
	.align	16
	.zero		1024


//--------------------- .nv.constant0.triton_poi_fused__native_batch_norm_legit_no_training_add_2 --------------------------
	.section	.nv.constant0.triton_poi_fused__native_batch_norm_legit_no_training_add_2,"a",@progbits
	.sectionflags	@""
	.align	4
.nv.constant0.triton_poi_fused__native_batch_norm_legit_no_training_add_2:
	.zero		592
